//
// Generated by NVIDIA NVVM Compiler
//
// Compiler Build ID: CL-36424714
// Cuda compilation tools, release 13.0, V13.0.88
// Based on NVVM 20.0.0
//

.version 9.0
.target sm_100
.address_size 64

	// .globl	_Z22stridedHistogramKernelPhPji
// _ZZ22stridedHistogramKernelPhPjiE10sharedHist has been demoted

.visible .entry _Z22stridedHistogramKernelPhPji(
	.param .u64 .ptr .align 1 _Z22stridedHistogramKernelPhPji_param_0,
	.param .u64 .ptr .align 1 _Z22stridedHistogramKernelPhPji_param_1,
	.param .u32 _Z22stridedHistogramKernelPhPji_param_2
)
{
	.reg .pred 	%p<3>;
	.reg .b16 	%rs<2>;
	.reg .b32 	%r<21>;
	.reg .b64 	%rd<9>;
	// demoted variable
	.shared .align 4 .b8 _ZZ22stridedHistogramKernelPhPjiE10sharedHist[4096];
	ld.param.u64 	%rd2, [_Z22stridedHistogramKernelPhPji_param_0];
	ld.param.u64 	%rd3, [_Z22stridedHistogramKernelPhPji_param_1];
	ld.param.u32 	%r8, [_Z22stridedHistogramKernelPhPji_param_2];
	mov.u32 	%r1, %tid.x;
	mov.u32 	%r9, %ctaid.x;
	mov.u32 	%r2, %ntid.x;
	mad.lo.s32 	%r20, %r9, %r2, %r1;
	shl.b32 	%r10, %r1, 2;
	mov.u32 	%r11, _ZZ22stridedHistogramKernelPhPjiE10sharedHist;
	add.s32 	%r4, %r11, %r10;
	mov.b32 	%r12, 0;
	st.shared.u32 	[%r4], %r12;
	bar.sync 	0;
	setp.ge.s32 	%p1, %r20, %r8;
	@%p1 bra 	$L__BB0_3;
	mov.u32 	%r13, %nctaid.x;
	mul.lo.s32 	%r5, %r2, %r13;
	cvta.to.global.u64 	%rd1, %rd2;
$L__BB0_2:
	cvt.s64.s32 	%rd4, %r20;
	add.s64 	%rd5, %rd1, %rd4;
	ld.global.u8 	%rs1, [%rd5];
	mul.wide.u16 	%r14, %rs1, 4;
	add.s32 	%r16, %r11, %r14;
	atom.shared.add.u32 	%r17, [%r16], 1;
	add.s32 	%r20, %r20, %r5;
	setp.lt.s32 	%p2, %r20, %r8;
	@%p2 bra 	$L__BB0_2;
$L__BB0_3:
	cvta.to.global.u64 	%rd6, %rd3;
	bar.sync 	0;
	mul.wide.u32 	%rd7, %r1, 4;
	add.s64 	%rd8, %rd6, %rd7;
	ld.shared.u32 	%r18, [%r4];
	atom.global.add.u32 	%r19, [%rd8], %r18;
	ret;

}


// ===== COMPILED SASS (sm_100) =====

	.target	sm_100

	.elftype	@"ET_EXEC"


//--------------------- .note.nv.tkinfo           --------------------------
	.section	.note.nv.tkinfo,"",@"SHT_NOTE"
	.sectionflags	@"SHF_NOTE_NV_TKINFO"
	.tkinfo
        /*0018*/ 	.word	0x00000002
        /*0030*/ 	.string	""
        /*0030*/ 	.string	"ptxas"
        /*0030*/ 	.string	"Cuda compilation tools, release 13.0, V13.0.88"
        /*0030*/ 	.string	"Build cuda_13.0.r13.0/compiler.36424714_0"
        /*0030*/ 	.string	"-arch sm_100 -m 64 "



//--------------------- .note.nv.cuinfo           --------------------------
	.section	.note.nv.cuinfo,"",@"SHT_NOTE"
	.sectionflags	@"SHF_NOTE_NV_CUINFO"
        /*0018*/ 	.short	0x0002
        /*001a*/ 	.short	0x0064
        /*001c*/ 	.short	0x0082
	.zero		2


//--------------------- .nv.info                  --------------------------
	.section	.nv.info,"",@"SHT_CUDA_INFO"
	.align	4


	//----- nvinfo : EIATTR_REGCOUNT
	.align		4
        /*0000*/ 	.byte	0x04, 0x2f
        /*0002*/ 	.short	(.L_1 - .L_0)
	.align		4
.L_0:
        /*0004*/ 	.word	index@(_Z22stridedHistogramKernelPhPji)
        /*0008*/ 	.word	0x0000000a


	//----- nvinfo : EIATTR_FRAME_SIZE
	.align		4
.L_1:
        /*000c*/ 	.byte	0x04, 0x11
        /*000e*/ 	.short	(.L_3 - .L_2)
	.align		4
.L_2:
        /*0010*/ 	.word	index@(_Z22stridedHistogramKernelPhPji)
        /*0014*/ 	.word	0x00000000


	//----- nvinfo : EIATTR_MIN_STACK_SIZE
	.align		4
.L_3:
        /*0018*/ 	.byte	0x04, 0x12
        /*001a*/ 	.short	(.L_5 - .L_4)
	.align		4
.L_4:
        /*001c*/ 	.word	index@(_Z22stridedHistogramKernelPhPji)
        /*0020*/ 	.word	0x00000000
.L_5:


//--------------------- .nv.compat                --------------------------
	.section	.nv.compat,"",@"SHT_CUDA_COMPAT_INFO"
	.align	4
        /*0000*/ 	.byte	0x02, 0x09, 0x00, 0x00, 0x02, 0x02, 0x01, 0x00, 0x02, 0x05, 0x05, 0x00, 0x03, 0x07, 0x01, 0x01
        /*0010*/ 	.byte	0x02, 0x03, 0x00, 0x00, 0x02, 0x06, 0x01, 0x00, 0x04, 0x0b, 0x08, 0x00, 0x09, 0x00, 0x00, 0x00
        /*0020*/ 	.byte	0x00, 0x00, 0x00, 0x00


//--------------------- .nv.info._Z22stridedHistogramKernelPhPji --------------------------
	.section	.nv.info._Z22stridedHistogramKernelPhPji,"",@"SHT_CUDA_INFO"
	.sectionflags	@""
	.align	4


	//----- nvinfo : EIATTR_CUDA_API_VERSION
	.align		4
        /*0000*/ 	.byte	0x04, 0x37
        /*0002*/ 	.short	(.L_7 - .L_6)
.L_6:
        /*0004*/ 	.word	0x00000082


	//----- nvinfo : EIATTR_KPARAM_INFO
	.align		4
.L_7:
        /*0008*/ 	.byte	0x04, 0x17
        /*000a*/ 	.short	(.L_9 - .L_8)
.L_8:
        /*000c*/ 	.word	0x00000000
        /*0010*/ 	.short	0x0002
        /*0012*/ 	.short	0x0010
        /*0014*/ 	.byte	0x00, 0xf0, 0x11, 0x00


	//----- nvinfo : EIATTR_KPARAM_INFO
	.align		4
.L_9:
        /*0018*/ 	.byte	0x04, 0x17
        /*001a*/ 	.short	(.L_11 - .L_10)
.L_10:
        /*001c*/ 	.word	0x00000000
        /*0020*/ 	.short	0x0001
        /*0022*/ 	.short	0x0008
        /*0024*/ 	.byte	0x00, 0xf5, 0x21, 0x00


	//----- nvinfo : EIATTR_KPARAM_INFO
	.align		4
.L_11:
        /*0028*/ 	.byte	0x04, 0x17
        /*002a*/ 	.short	(.L_13 - .L_12)
.L_12:
        /*002c*/ 	.word	0x00000000
        /*0030*/ 	.short	0x0000
        /*0032*/ 	.short	0x0000
        /*0034*/ 	.byte	0x00, 0xf5, 0x21, 0x00


	//----- nvinfo : EIATTR_SPARSE_MMA_MASK
	.align		4
.L_13:
        /*0038*/ 	.byte	0x03, 0x50
        /*003a*/ 	.short	0x0000


	//----- nvinfo : EIATTR_MAXREG_COUNT
	.align		4
        /*003c*/ 	.byte	0x03, 0x1b
        /*003e*/ 	.short	0x00ff


	//----- nvinfo : EIATTR_NUM_BARRIERS
	.align		4
        /*0040*/ 	.byte	0x02, 0x4c
        /*0042*/ 	.byte	0x01
	.zero		1


	//----- nvinfo : EIATTR_MERCURY_ISA_VERSION
	.align		4
        /*0044*/ 	.byte	0x03, 0x5f
        /*0046*/ 	.short	0x0101


	//----- nvinfo : EIATTR_VRC_CTA_INIT_COUNT
	.align		4
        /*0048*/ 	.byte	0x02, 0x4a
	.zero		1
	.zero		1


	//----- nvinfo : EIATTR_EXIT_INSTR_OFFSETS
	.align		4
        /*004c*/ 	.byte	0x04, 0x1c
        /*004e*/ 	.short	(.L_15 - .L_14)


	//   ....[0]....
.L_14:
        /*0050*/ 	.word	0x00000210


	//----- nvinfo : EIATTR_CRS_STACK_SIZE
	.align		4
.L_15:
        /*0054*/ 	.byte	0x04, 0x1e
        /*0056*/ 	.short	(.L_17 - .L_16)
.L_16:
        /*0058*/ 	.word	0x00000000


	//----- nvinfo : EIATTR_CBANK_PARAM_SIZE
	.align		4
.L_17:
        /*005c*/ 	.byte	0x03, 0x19
        /*005e*/ 	.short	0x0014


	//----- nvinfo : EIATTR_PARAM_CBANK
	.align		4
        /*0060*/ 	.byte	0x04, 0x0a
        /*0062*/ 	.short	(.L_19 - .L_18)
	.align		4
.L_18:
        /*0064*/ 	.word	index@(.nv.constant0._Z22stridedHistogramKernelPhPji)
        /*0068*/ 	.short	0x0380
        /*006a*/ 	.short	0x0014


	//----- nvinfo : EIATTR_SW_WAR
	.align		4
.L_19:
        /*006c*/ 	.byte	0x04, 0x36
        /*006e*/ 	.short	(.L_21 - .L_20)
.L_20:
        /*0070*/ 	.word	0x00000008
.L_21:


//--------------------- .nv.callgraph             --------------------------
	.section	.nv.callgraph,"",@"SHT_CUDA_CALLGRAPH"
	.align	4
	.sectionentsize	8
	.align		4
        /*0000*/ 	.word	0x00000000
	.align		4
        /*0004*/ 	.word	0xffffffff
	.align		4
        /*0008*/ 	.word	0x00000000
	.align		4
        /*000c*/ 	.word	0xfffffffe
	.align		4
        /*0010*/ 	.word	0x00000000
	.align		4
        /*0014*/ 	.word	0xfffffffd
	.align		4
        /*0018*/ 	.word	0x00000000
	.align		4
        /*001c*/ 	.word	0xfffffffc


//--------------------- .text._Z22stridedHistogramKernelPhPji --------------------------
	.section	.text._Z22stridedHistogramKernelPhPji,"ax",@progbits
	.align	128
        .global         _Z22stridedHistogramKernelPhPji
        .type           _Z22stridedHistogramKernelPhPji,@function
        .size           _Z22stridedHistogramKernelPhPji,(.L_x_4 - _Z22stridedHistogramKernelPhPji)
        .other          _Z22stridedHistogramKernelPhPji,@"STO_CUDA_ENTRY STV_DEFAULT"
_Z22stridedHistogramKernelPhPji:
.text._Z22stridedHistogramKernelPhPji:
[----:B------:R-:W-:Y:S01]  /*0000*/  LDC R1, c[0x0][0x37c] ;  /* 0x0000df00ff017b82 */ /* 0x000fe20000000800 */
[----:B------:R-:W0:Y:S07]  /*0010*/  S2R R7, SR_TID.X ;  /* 0x0000000000077919 */ /* 0x000e2e0000002100 */
[----:B------:R-:W0:Y:S01]  /*0020*/  S2UR UR6, SR_CTAID.X ;  /* 0x00000000000679c3 */ /* 0x000e220000002500 */
[----:B------:R-:W1:Y:S01]  /*0030*/  LDCU UR8, c[0x0][0x390] ;  /* 0x00007200ff0877ac */ /* 0x000e620008000800 */
[----:B------:R-:W-:Y:S01]  /*0040*/  BSSY.RECONVERGENT B0, `(.L_x_0) ;  /* 0x0000017000007945 */ /* 0x000fe20003800200 */
[----:B------:R-:W-:Y:S01]  /*0050*/  UMOV UR4, 0x400 ;  /* 0x0000040000047882 */ /* 0x000fe20000000000 */
[----:B------:R-:W2:Y:S04]  /*0060*/  LDCU.64 UR10, c[0x0][0x380] ;  /* 0x00007000ff0a77ac */ /* 0x000ea80008000a00 */
[----:B------:R-:W0:Y:S08]  /*0070*/  LDC R2, c[0x0][0x360] ;  /* 0x0000d800ff027b82 */ /* 0x000e300000000800 */
[----:B------:R-:W3:Y:S01]  /*0080*/  S2UR UR5, SR_CgaCtaId ;  /* 0x00000000000579c3 */ /* 0x000ee20000008800 */
[----:B0-----:R-:W-:Y:S01]  /*0090*/  IMAD R0, R2, UR6, R7 ;  /* 0x0000000602007c24 */ /* 0x001fe2000f8e0207 */
[----:B------:R-:W0:Y:S04]  /*00a0*/  LDCU.64 UR6, c[0x0][0x358] ;  /* 0x00006b00ff0677ac */ /* 0x000e280008000a00 */
[----:B-1----:R-:W-:Y:S01]  /*00b0*/  ISETP.GE.AND P0, PT, R0, UR8, PT ;  /* 0x0000000800007c0c */ /* 0x002fe2000bf06270 */
[----:B---3--:R-:W-:-:S06]  /*00c0*/  ULEA UR4, UR5, UR4, 0x18 ;  /* 0x0000000405047291 */ /* 0x008fcc000f8ec0ff */
[----:B------:R-:W-:-:S05]  /*00d0*/  LEA R4, R7, UR4, 0x2 ;  /* 0x0000000407047c11 */ /* 0x000fca000f8e10ff */
[----:B------:R1:W-:Y:S01]  /*00e0*/  STS [R4], RZ ;  /* 0x000000ff04007388 */ /* 0x0003e20000000800 */
[----:B------:R-:W-:Y:S06]  /*00f0*/  BAR.SYNC.DEFER_BLOCKING 0x0 ;  /* 0x0000000000007b1d */ /* 0x000fec0000010000 */
[----:B0-2---:R-:W-:Y:S05]  /*0100*/  @P0 BRA `(.L_x_1) ;  /* 0x0000000000280947 */ /* 0x005fea0003800000 */
[----:B------:R-:W0:Y:S02]  /*0110*/  LDCU UR5, c[0x0][0x370] ;  /* 0x00006e00ff0577ac */ /* 0x000e240008000800 */
[----:B0-----:R-:W-:-:S07]  /*0120*/  IMAD R5, R2, UR5, RZ ;  /* 0x0000000502057c24 */ /* 0x001fce000f8e02ff */
.L_x_2:
[----:B------:R-:W-:-:S04]  /*0130*/  IADD3 R2, P0, PT, R0, UR10, RZ ;  /* 0x0000000a00027c10 */ /* 0x000fc8000ff1e0ff */
[----:B------:R-:W-:-:S05]  /*0140*/  LEA.HI.X.SX32 R3, R0, UR11, 0x1, P0 ;  /* 0x0000000b00037c11 */ /* 0x000fca00080f0eff */
[----:B------:R-:W2:Y:S01]  /*0150*/  LDG.E.U8 R2, desc[UR6][R2.64] ;  /* 0x0000000602027981 */ /* 0x000ea2000c1e1100 */
[----:B------:R-:W-:-:S05]  /*0160*/  IMAD.IADD R0, R5, 0x1, R0 ;  /* 0x0000000105007824 */ /* 0x000fca00078e0200 */
[----:B------:R-:W-:Y:S02]  /*0170*/  ISETP.GE.AND P0, PT, R0, UR8, PT ;  /* 0x0000000800007c0c */ /* 0x000fe4000bf06270 */
[----:B0-2---:R-:W-:-:S05]  /*0180*/  LEA R6, R2, UR4, 0x2 ;  /* 0x0000000402067c11 */ /* 0x005fca000f8e10ff */
[----:B------:R0:W-:Y:S06]  /*0190*/  ATOMS.POPC.INC.32 RZ, [R6+URZ] ;  /* 0x0000000006ff7f8c */ /* 0x0001ec000d8000ff */
[----:B------:R-:W-:Y:S05]  /*01a0*/  @!P0 BRA `(.L_x_2) ;  /* 0xfffffffc00e08947 */ /* 0x000fea000383ffff */
.L_x_1:
[----:B------:R-:W-:Y:S05]  /*01b0*/  BSYNC.RECONVERGENT B0 ;  /* 0x0000000000007941 */ /* 0x000fea0003800200 */
.L_x_0:
[----:B------:R-:W-:Y:S08]  /*01c0*/  BAR.SYNC.DEFER_BLOCKING 0x0 ;  /* 0x0000000000007b1d */ /* 0x000ff00000010000 */
[----:B------:R-:W2:Y:S01]  /*01d0*/  LDC.64 R2, c[0x0][0x388] ;  /* 0x0000e200ff027b82 */ /* 0x000ea20000000a00 */
[----:B------:R-:W3:Y:S01]  /*01e0*/  LDS R5, [R4] ;  /* 0x0000000004057984 */ /* 0x000ee20000000800 */
[----:B--2---:R-:W-:-:S05]  /*01f0*/  IMAD.WIDE.U32 R2, R7, 0x4, R2 ;  /* 0x0000000407027825 */ /* 0x004fca00078e0002 */
[----:B---3--:R-:W-:Y:S01]  /*0200*/  REDG.E.ADD.STRONG.GPU desc[UR6][R2.64], R5 ;  /* 0x000000050200798e */ /* 0x008fe2000c12e106 */
[----:B------:R-:W-:Y:S05]  /*0210*/  EXIT ;  /* 0x000000000000794d */ /* 0x000fea0003800000 */
.L_x_3:
[----:B------:R-:W-:-:S00]  /*0220*/  BRA `(.L_x_3) ;  /* 0xfffffffc00fc7947 */ /* 0x000fc0000383ffff */
[----:B------:R-:W-:-:S00]  /*0230*/  NOP ;  /* 0x0000000000007918 */ /* 0x000fc00000000000 */
        /* <DEDUP_REMOVED lines=12> */
.L_x_4:


//--------------------- .nv.shared._Z22stridedHistogramKernelPhPji --------------------------
	.section	.nv.shared._Z22stridedHistogramKernelPhPji,"aw",@nobits
	.sectionflags	@""
	.align	4
.nv.shared._Z22stridedHistogramKernelPhPji:
	.zero		5120


//--------------------- .nv.shared.reserved.0     --------------------------
	.section	.nv.shared.reserved.0,"aw",@nobits
	.weak		__nv_reservedSMEM_offset_0_alias
	.size		__nv_reservedSMEM_offset_0_alias, 0, 64
	.other		__nv_reservedSMEM_offset_0_alias,@"STO_CUDA_RESERVED_SHARED STV_DEFAULT"
__nv_reservedSMEM_offset_0_alias:
	.zero		0
	.zero		64


//--------------------- .nv.constant0._Z22stridedHistogramKernelPhPji --------------------------
	.section	.nv.constant0._Z22stridedHistogramKernelPhPji,"a",@progbits
	.sectionflags	@""
	.align	4
.nv.constant0._Z22stridedHistogramKernelPhPji:
	.zero		916


//--------------------- SYMBOLS --------------------------

	.type		.nv.reservedSmem.offset0,@object
	.size		.nv.reservedSmem.offset0,0x4
	.type		.nv.reservedSmem.cap,@object
	.size		.nv.reservedSmem.cap,0x4
